	.headerflags	@"EF_CUDA_TEXMODE_UNIFIED EF_CUDA_64BIT_ADDRESS EF_CUDA_ACCELERATORS EF_CUDA_SM90 EF_CUDA_VIRTUAL_SM(EF_CUDA_SM90)"
	.elftype	@"ET_EXEC"


//--------------------- .nv.info                  --------------------------
	.section	.nv.info,"",@"SHT_CUDA_INFO"
	.align	4


	//----- nvinfo : EIATTR_REGCOUNT
	.align		4
        /*0000*/ 	.byte	0x04, 0x2f
        /*0002*/ 	.short	(.L_1 - .L_0)
	.align		4
.L_0:
        /*0004*/ 	.word	index@(triton_poi_fused__unsafe_index_add_mul_sub_4)
        /*0008*/ 	.word	0x0000001e


	//----- nvinfo : EIATTR_MIN_STACK_SIZE
	.align		4
.L_1:
        /*000c*/ 	.byte	0x04, 0x12
        /*000e*/ 	.short	(.L_3 - .L_2)
	.align		4
.L_2:
        /*0010*/ 	.word	index@(triton_poi_fused__unsafe_index_add_mul_sub_4)
        /*0014*/ 	.word	0x00000000


	//----- nvinfo : EIATTR_FRAME_SIZE
	.align		4
.L_3:
        /*0018*/ 	.byte	0x04, 0x11
        /*001a*/ 	.short	(.L_5 - .L_4)
	.align		4
.L_4:
        /*001c*/ 	.word	index@(triton_poi_fused__unsafe_index_add_mul_sub_4)
        /*0020*/ 	.word	0x00000000


	//----- nvinfo : EIATTR_MIN_STACK_SIZE
	.align		4
.L_5:
        /*0024*/ 	.byte	0x04, 0x12
        /*0026*/ 	.short	(.L_7 - .L_6)
	.align		4
.L_6:
        /*0028*/ 	.word	index@(triton_poi_fused__unsafe_index_add_mul_sub_4)
        /*002c*/ 	.word	0x00000000
.L_7:


//--------------------- .nv.info.triton_poi_fused__unsafe_index_add_mul_sub_4 --------------------------
	.section	.nv.info.triton_poi_fused__unsafe_index_add_mul_sub_4,"",@"SHT_CUDA_INFO"
	.sectionflags	@""
	.align	4


	//----- nvinfo : EIATTR_CUDA_API_VERSION
	.align		4
        /*0000*/ 	.byte	0x04, 0x37
        /*0002*/ 	.short	(.L_9 - .L_8)
.L_8:
        /*0004*/ 	.word	0x0000007c


	//----- nvinfo : EIATTR_KPARAM_INFO
	.align		4
.L_9:
        /*0008*/ 	.byte	0x04, 0x17
        /*000a*/ 	.short	(.L_11 - .L_10)
.L_10:
        /*000c*/ 	.word	0x00000000
        /*0010*/ 	.short	0x0008
        /*0012*/ 	.short	0x0040
        /*0014*/ 	.byte	0x00, 0xf0, 0x11, 0x00


	//----- nvinfo : EIATTR_KPARAM_INFO
	.align		4
.L_11:
        /*0018*/ 	.byte	0x04, 0x17
        /*001a*/ 	.short	(.L_13 - .L_12)
.L_12:
        /*001c*/ 	.word	0x00000000
        /*0020*/ 	.short	0x0007
        /*0022*/ 	.short	0x0038
        /*0024*/ 	.byte	0x00, 0xf4, 0x21, 0x00


	//----- nvinfo : EIATTR_KPARAM_INFO
	.align		4
.L_13:
        /*0028*/ 	.byte	0x04, 0x17
        /*002a*/ 	.short	(.L_15 - .L_14)
.L_14:
        /*002c*/ 	.word	0x00000000
        /*0030*/ 	.short	0x0006
        /*0032*/ 	.short	0x0030
        /*0034*/ 	.byte	0x00, 0xf4, 0x21, 0x00


	//----- nvinfo : EIATTR_KPARAM_INFO
	.align		4
.L_15:
        /*0038*/ 	.byte	0x04, 0x17
        /*003a*/ 	.short	(.L_17 - .L_16)
.L_16:
        /*003c*/ 	.word	0x00000000
        /*0040*/ 	.short	0x0005
        /*0042*/ 	.short	0x0028
        /*0044*/ 	.byte	0x00, 0xf4, 0x21, 0x00


	//----- nvinfo : EIATTR_KPARAM_INFO
	.align		4
.L_17:
        /*0048*/ 	.byte	0x04, 0x17
        /*004a*/ 	.short	(.L_19 - .L_18)
.L_18:
        /*004c*/ 	.word	0x00000000
        /*0050*/ 	.short	0x0004
        /*0052*/ 	.short	0x0020
        /*0054*/ 	.byte	0x00, 0xf4, 0x21, 0x00


	//----- nvinfo : EIATTR_KPARAM_INFO
	.align		4
.L_19:
        /*0058*/ 	.byte	0x04, 0x17
        /*005a*/ 	.short	(.L_21 - .L_20)
.L_20:
        /*005c*/ 	.word	0x00000000
        /*0060*/ 	.short	0x0003
        /*0062*/ 	.short	0x0018
        /*0064*/ 	.byte	0x00, 0xf4, 0x21, 0x00


	//----- nvinfo : EIATTR_KPARAM_INFO
	.align		4
.L_21:
        /*0068*/ 	.byte	0x04, 0x17
        /*006a*/ 	.short	(.L_23 - .L_22)
.L_22:
        /*006c*/ 	.word	0x00000000
        /*0070*/ 	.short	0x0002
        /*0072*/ 	.short	0x0010
        /*0074*/ 	.byte	0x00, 0xf4, 0x21, 0x00


	//----- nvinfo : EIATTR_KPARAM_INFO
	.align		4
.L_23:
        /*0078*/ 	.byte	0x04, 0x17
        /*007a*/ 	.short	(.L_25 - .L_24)
.L_24:
        /*007c*/ 	.word	0x00000000
        /*0080*/ 	.short	0x0001
        /*0082*/ 	.short	0x0008
        /*0084*/ 	.byte	0x00, 0xf4, 0x21, 0x00


	//----- nvinfo : EIATTR_KPARAM_INFO
	.align		4
.L_25:
        /*0088*/ 	.byte	0x04, 0x17
        /*008a*/ 	.short	(.L_27 - .L_26)
.L_26:
        /*008c*/ 	.word	0x00000000
        /*0090*/ 	.short	0x0000
        /*0092*/ 	.short	0x0000
        /*0094*/ 	.byte	0x00, 0xf4, 0x21, 0x00


	//----- nvinfo : EIATTR_SPARSE_MMA_MASK
	.align		4
.L_27:
        /*0098*/ 	.byte	0x03, 0x50
        /*009a*/ 	.short	0x0000


	//----- nvinfo : EIATTR_MAXREG_COUNT
	.align		4
        /*009c*/ 	.byte	0x03, 0x1b
        /*009e*/ 	.short	0x00ff


	//----- nvinfo : EIATTR_EXIT_INSTR_OFFSETS
	.align		4
        /*00a0*/ 	.byte	0x04, 0x1c
        /*00a2*/ 	.short	(.L_29 - .L_28)


	//   ....[0]....
.L_28:
        /*00a4*/ 	.word	0x000007a0


	//----- nvinfo : EIATTR_REQNTID
	.align		4
.L_29:
        /*00a8*/ 	.byte	0x04, 0x10
        /*00aa*/ 	.short	(.L_31 - .L_30)
.L_30:
        /*00ac*/ 	.word	0x00000100
        /*00b0*/ 	.word	0x00000001
        /*00b4*/ 	.word	0x00000001


	//----- nvinfo : EIATTR_CBANK_PARAM_SIZE
	.align		4
.L_31:
        /*00b8*/ 	.byte	0x03, 0x19
        /*00ba*/ 	.short	0x0044


	//----- nvinfo : EIATTR_PARAM_CBANK
	.align		4
        /*00bc*/ 	.byte	0x04, 0x0a
        /*00be*/ 	.short	(.L_33 - .L_32)
	.align		4
.L_32:
        /*00c0*/ 	.word	index@(.nv.constant0.triton_poi_fused__unsafe_index_add_mul_sub_4)
        /*00c4*/ 	.short	0x0210
        /*00c6*/ 	.short	0x0044


	//----- nvinfo : EIATTR_SW_WAR
	.align		4
.L_33:
        /*00c8*/ 	.byte	0x04, 0x36
        /*00ca*/ 	.short	(.L_35 - .L_34)
.L_34:
        /*00cc*/ 	.word	0x00000008
.L_35:


//--------------------- .nv.callgraph             --------------------------
	.section	.nv.callgraph,"",@"SHT_CUDA_CALLGRAPH"
	.align	4
	.sectionentsize	8
	.align		4
        /*0000*/ 	.word	0x00000000
	.align		4
        /*0004*/ 	.word	0xffffffff
	.align		4
        /*0008*/ 	.word	0x00000000
	.align		4
        /*000c*/ 	.word	0xfffffffe
	.align		4
        /*0010*/ 	.word	0x00000000
	.align		4
        /*0014*/ 	.word	0xfffffffd
	.align		4
        /*0018*/ 	.word	0x00000000
	.align		4
        /*001c*/ 	.word	0xfffffffc


//--------------------- .text.triton_poi_fused__unsafe_index_add_mul_sub_4 --------------------------
	.section	.text.triton_poi_fused__unsafe_index_add_mul_sub_4,"ax",@progbits
	.align	128
        .global         triton_poi_fused__unsafe_index_add_mul_sub_4
        .type           triton_poi_fused__unsafe_index_add_mul_sub_4,@function
        .size           triton_poi_fused__unsafe_index_add_mul_sub_4,(.L_x_1 - triton_poi_fused__unsafe_index_add_mul_sub_4)
        .other          triton_poi_fused__unsafe_index_add_mul_sub_4,@"STO_CUDA_ENTRY STV_DEFAULT"
triton_poi_fused__unsafe_index_add_mul_sub_4:
.text.triton_poi_fused__unsafe_index_add_mul_sub_4:
[----:B------:R-:W-:Y:S01]  /*0000*/  LDC R1, c[0x0][0x28] ;  /* 0x00000a00ff017b82 */ /* 0x000fe20000000800 */
[----:B------:R-:W1:Y:S07]  /*0010*/  S2R R2, SR_TID.X ;  /* 0x0000000000027919 */ /* 0x000e6e0000002100 */
[----:B------:R-:W2:Y:S01]  /*0020*/  LDC.64 R16, c[0x0][0x218] ;  /* 0x00008600ff107b82 */ /* 0x000ea20000000a00 */
[----:B------:R-:W-:Y:S01]  /*0030*/  ULDC.64 UR4, c[0x0][0x208] ;  /* 0x0000820000047ab9 */ /* 0x000fe20000000a00 */
[----:B------:R-:W-:Y:S01]  /*0040*/  ULDC.64 UR6, c[0x0][0x228] ;  /* 0x00008a0000067ab9 */ /* 0x000fe20000000a00 */
[----:B------:R-:W3:Y:S05]  /*0050*/  S2R R0, SR_CTAID.X ;  /* 0x0000000000007919 */ /* 0x000eea0000002500 */
[----:B------:R-:W4:Y:S01]  /*0060*/  LDC.64 R12, c[0x0][0x220] ;  /* 0x00008800ff0c7b82 */ /* 0x000f220000000a00 */
[----:B-1----:R-:W-:-:S05]  /*0070*/  IMAD.SHL.U32 R2, R2, 0x2, RZ ;  /* 0x0000000202027824 */ /* 0x002fca00078e00ff */
[----:B------:R-:W-:-:S05]  /*0080*/  LOP3.LUT R3, R2, 0x1fe, RZ, 0xc0, !PT ;  /* 0x000001fe02037812 */ /* 0x000fca00078ec0ff */
[----:B---3--:R-:W-:-:S05]  /*0090*/  IMAD R4, R0, 0x200, R3 ;  /* 0x0000020000047824 */ /* 0x008fca00078e0203 */
[----:B------:R-:W-:-:S04]  /*00a0*/  SHF.R.S32.HI R3, RZ, 0x1f, R4 ;  /* 0x0000001fff037819 */ /* 0x000fc80000011404 */
[----:B------:R-:W-:-:S04]  /*00b0*/  LEA.HI R6, R3, R4, RZ, 0x3 ;  /* 0x0000000403067211 */ /* 0x000fc800078f18ff */
[----:B------:R-:W-:Y:S02]  /*00c0*/  SHF.R.S32.HI R5, RZ, 0x3, R6 ;  /* 0x00000003ff057819 */ /* 0x000fe40000011406 */
[----:B------:R-:W-:Y:S02]  /*00d0*/  LOP3.LUT R7, R6, 0xfffffff8, RZ, 0xc0, !PT ;  /* 0xfffffff806077812 */ /* 0x000fe400078ec0ff */
[----:B------:R-:W-:-:S04]  /*00e0*/  LEA.HI R2, R5, R5, RZ, 0x3 ;  /* 0x0000000505027211 */ /* 0x000fc800078f18ff */
[----:B------:R-:W-:Y:S02]  /*00f0*/  LOP3.LUT R8, R2, 0xfffffff8, RZ, 0xc0, !PT ;  /* 0xfffffff802087812 */ /* 0x000fe400078ec0ff */
[----:B------:R-:W1:Y:S03]  /*0100*/  LDC.64 R2, c[0x0][0x240] ;  /* 0x00009000ff027b82 */ /* 0x000e660000000a00 */
[----:B------:R-:W-:-:S04]  /*0110*/  IMAD.IADD R5, R5, 0x1, -R8 ;  /* 0x0000000105057824 */ /* 0x000fc800078e0a08 */
[----:B--2---:R-:W-:Y:S01]  /*0120*/  IMAD.WIDE R16, R5, 0x8, R16 ;  /* 0x0000000805107825 */ /* 0x004fe200078e0210 */
[----:B------:R-:W2:Y:S05]  /*0130*/  LDC.64 R8, c[0x0][0x230] ;  /* 0x00008c00ff087b82 */ /* 0x000eaa0000000a00 */
[----:B------:R-:W3:Y:S01]  /*0140*/  LDG.E.EL.64 R16, desc[UR4][R16.64] ;  /* 0x0000000410107981 */ /* 0x000ee2000c2e1b00 */
[----:B------:R-:W-:-:S04]  /*0150*/  IMAD.IADD R6, R4, 0x1, -R7 ;  /* 0x0000000104067824 */ /* 0x000fc800078e0a07 */
[----:B----4-:R-:W-:-:S04]  /*0160*/  IMAD.WIDE R12, R6, 0x8, R12 ;  /* 0x00000008060c7825 */ /* 0x010fc800078e020c */
[----:B-1----:R-:W-:Y:S02]  /*0170*/  IMAD.WIDE R2, R5, 0x8, R2 ;  /* 0x0000000805027825 */ /* 0x002fe400078e0202 */
[----:B------:R-:W4:Y:S04]  /*0180*/  LDG.E.EL.128 R12, desc[UR4][R12.64] ;  /* 0x000000040c0c7981 */ /* 0x000f28000c2e1d00 */
[----:B------:R-:W5:Y:S01]  /*0190*/  LDG.E.EL.64 R2, desc[UR4][R2.64] ;  /* 0x0000000402027981 */ /* 0x000f62000c2e1b00 */
[----:B--2---:R-:W-:-:S06]  /*01a0*/  IMAD.WIDE R8, R6, 0x8, R8 ;  /* 0x0000000806087825 */ /* 0x004fcc00078e0208 */
[----:B------:R-:W2:Y:S01]  /*01b0*/  LDG.E.EL.128 R8, desc[UR4][R8.64] ;  /* 0x0000000408087981 */ /* 0x000ea2000c2e1d00 */
[----:B------:R-:W-:Y:S02]  /*01c0*/  SHF.R.S32.HI R0, RZ, 0x16, R0 ;  /* 0x00000016ff007819 */ /* 0x000fe40000011400 */
[----:B---3--:R-:W-:-:S04]  /*01d0*/  SHF.R.U32.HI R7, RZ, 0x1d, R17 ;  /* 0x0000001dff077819 */ /* 0x008fc80000011611 */
[----:B------:R-:W-:-:S04]  /*01e0*/  LOP3.LUT R7, R7, 0x4, RZ, 0xc0, !PT ;  /* 0x0000000407077812 */ /* 0x000fc800078ec0ff */
[----:B------:R-:W-:Y:S02]  /*01f0*/  IADD3 R16, P0, R16, R7, RZ ;  /* 0x0000000710107210 */ /* 0x000fe40007f1e0ff */
[----:B----4-:R-:W-:-:S03]  /*0200*/  SHF.R.U32.HI R18, RZ, 0x1b, R13 ;  /* 0x0000001bff127819 */ /* 0x010fc6000001160d */
[----:B------:R-:W-:Y:S01]  /*0210*/  IMAD.X R17, RZ, RZ, R17, P0 ;  /* 0x000000ffff117224 */ /* 0x000fe200000e0611 */
[----:B------:R-:W-:Y:S02]  /*0220*/  LEA R21, P0, R12, UR6, 0x2 ;  /* 0x000000060c157c11 */ /* 0x000fe4000f8010ff */
[----:B------:R-:W-:Y:S02]  /*0230*/  LOP3.LUT R18, R18, 0x10, RZ, 0xc0, !PT ;  /* 0x0000001012127812 */ /* 0x000fe400078ec0ff */
[----:B-----5:R-:W-:Y:S02]  /*0240*/  SHF.R.U32.HI R19, RZ, 0x1d, R3 ;  /* 0x0000001dff137819 */ /* 0x020fe40000011603 */
[----:B------:R-:W-:Y:S02]  /*0250*/  LEA.HI.X R13, R12, UR7, R13, 0x2, P0 ;  /* 0x000000070c0d7c11 */ /* 0x000fe400080f140d */
[----:B------:R-:W-:Y:S02]  /*0260*/  SHF.R.U32.HI R12, RZ, 0x1b, R15 ;  /* 0x0000001bff0c7819 */ /* 0x000fe4000001160f */
[----:B------:R-:W-:-:S02]  /*0270*/  LOP3.LUT R19, R19, 0x4, RZ, 0xc0, !PT ;  /* 0x0000000413137812 */ /* 0x000fc400078ec0ff */
[----:B------:R-:W-:Y:S02]  /*0280*/  LEA R7, P1, R14, UR6, 0x2 ;  /* 0x000000060e077c11 */ /* 0x000fe4000f8210ff */
[----:B------:R-:W-:Y:S02]  /*0290*/  LOP3.LUT R12, R12, 0x10, RZ, 0xc0, !PT ;  /* 0x000000100c0c7812 */ /* 0x000fe400078ec0ff */
[----:B------:R-:W-:Y:S02]  /*02a0*/  IADD3 R18, P0, R18, R21, RZ ;  /* 0x0000001512127210 */ /* 0x000fe40007f1e0ff */
[----:B------:R-:W-:Y:S02]  /*02b0*/  IADD3 R2, P2, R2, R19, RZ ;  /* 0x0000001302027210 */ /* 0x000fe40007f5e0ff */
[----:B------:R-:W-:Y:S02]  /*02c0*/  LEA.HI.X R15, R14, UR7, R15, 0x2, P1 ;  /* 0x000000070e0f7c11 */ /* 0x000fe400088f140f */
[----:B------:R-:W-:Y:S01]  /*02d0*/  SGXT R19, R0, 0x1 ;  /* 0x000000010013781a */ /* 0x000fe20000000200 */
[----:B------:R-:W-:Y:S01]  /*02e0*/  IMAD.X R3, RZ, RZ, R3, P2 ;  /* 0x000000ffff037224 */ /* 0x000fe200010e0603 */
[----:B------:R-:W-:Y:S01]  /*02f0*/  IADD3 R12, P1, R12, R7, RZ ;  /* 0x000000070c0c7210 */ /* 0x000fe20007f3e0ff */
[----:B------:R-:W-:Y:S01]  /*0300*/  IMAD.X R7, RZ, RZ, R13, P0 ;  /* 0x000000ffff077224 */ /* 0x000fe200000e060d */
[C---:B------:R-:W-:Y:S01]  /*0310*/  SHF.L.U64.HI R0, R16.reuse, 0x4, R17 ;  /* 0x0000000410007819 */ /* 0x040fe20000010211 */
[----:B------:R-:W-:Y:S01]  /*0320*/  IMAD.SHL.U32 R16, R16, 0x10, RZ ;  /* 0x0000001010107824 */ /* 0x000fe200078e00ff */
[----:B------:R-:W-:Y:S01]  /*0330*/  LEA.HI R19, R19, R4, RZ, 0x6 ;  /* 0x0000000413137211 */ /* 0x000fe200078f30ff */
[C---:B------:R-:W-:Y:S01]  /*0340*/  IMAD.SHL.U32 R13, R2.reuse, 0x10, RZ ;  /* 0x00000010020d7824 */ /* 0x040fe200078e00ff */
[----:B------:R-:W-:Y:S01]  /*0350*/  SHF.L.U64.HI R22, R2, 0x4, R3 ;  /* 0x0000000402167819 */ /* 0x000fe20000010203 */
[----:B------:R-:W-:Y:S01]  /*0360*/  IMAD.X R15, RZ, RZ, R15, P1 ;  /* 0x000000ffff0f7224 */ /* 0x000fe200008e060f */
[----:B------:R-:W-:-:S02]  /*0370*/  IADD3 R24, P0, R16, R18, RZ ;  /* 0x0000001210187210 */ /* 0x000fc40007f1e0ff */
[----:B------:R-:W-:Y:S02]  /*0380*/  IADD3 R18, P2, R13, R18, RZ ;  /* 0x000000120d127210 */ /* 0x000fe40007f5e0ff */
[----:B------:R-:W-:Y:S02]  /*0390*/  SHF.R.S32.HI R23, RZ, 0x6, R19 ;  /* 0x00000006ff177819 */ /* 0x000fe40000011413 */
[----:B------:R-:W-:Y:S01]  /*03a0*/  IADD3 R20, P1, R12, R16, RZ ;  /* 0x000000100c147210 */ /* 0x000fe20007f3e0ff */
[----:B------:R-:W-:Y:S01]  /*03b0*/  IMAD.X R19, R22, 0x1, R7, P2 ;  /* 0x0000000116137824 */ /* 0x000fe200010e0607 */
[----:B--2---:R-:W-:Y:S01]  /*03c0*/  SHF.R.U32.HI R26, RZ, 0x1b, R9 ;  /* 0x0000001bff1a7819 */ /* 0x004fe20000011609 */
[----:B------:R-:W-:Y:S01]  /*03d0*/  IMAD.SHL.U32 R23, R23, 0x10, RZ ;  /* 0x0000001017177824 */ /* 0x000fe200078e00ff */
[----:B------:R-:W-:Y:S01]  /*03e0*/  SHF.R.U32.HI R14, RZ, 0x1b, R11 ;  /* 0x0000001bff0e7819 */ /* 0x000fe2000001160b */
[----:B------:R-:W-:Y:S01]  /*03f0*/  IMAD.X R21, R15, 0x1, R0, P1 ;  /* 0x000000010f157824 */ /* 0x000fe200008e0600 */
[----:B------:R-:W-:Y:S01]  /*0400*/  IADD3.X R25, R0, R7, RZ, P0, !PT ;  /* 0x0000000700197210 */ /* 0x000fe200007fe4ff */
[----:B------:R-:W-:Y:S01]  /*0410*/  IMAD.WIDE R18, R23, 0x4, R18 ;  /* 0x0000000417127825 */ /* 0x000fe200078e0212 */
[----:B------:R-:W-:-:S03]  /*0420*/  LEA R17, P1, R10, UR6, 0x2 ;  /* 0x000000060a117c11 */ /* 0x000fc6000f8210ff */
[C---:B------:R-:W-:Y:S01]  /*0430*/  IMAD.WIDE R20, R23.reuse, 0x4, R20 ;  /* 0x0000000417147825 */ /* 0x040fe200078e0214 */
[----:B------:R1:W2:Y:S01]  /*0440*/  LDG.E.EL R3, desc[UR4][R18.64] ;  /* 0x0000000412037981 */ /* 0x0002a2000c2e1900 */
[----:B------:R-:W-:Y:S02]  /*0450*/  LEA R27, P0, R8, UR6, 0x2 ;  /* 0x00000006081b7c11 */ /* 0x000fe4000f8010ff */
[----:B------:R-:W-:Y:S01]  /*0460*/  LOP3.LUT R26, R26, 0x10, RZ, 0xc0, !PT ;  /* 0x000000101a1a7812 */ /* 0x000fe200078ec0ff */
[----:B------:R3:W4:Y:S01]  /*0470*/  LDG.E.EL R2, desc[UR4][R20.64] ;  /* 0x0000000414027981 */ /* 0x000722000c2e1900 */
[----:B------:R-:W-:Y:S01]  /*0480*/  LOP3.LUT R14, R14, 0x10, RZ, 0xc0, !PT ;  /* 0x000000100e0e7812 */ /* 0x000fe200078ec0ff */
[----:B------:R-:W-:Y:S01]  /*0490*/  IMAD.WIDE R24, R23, 0x4, R24 ;  /* 0x0000000417187825 */ /* 0x000fe200078e0218 */
[----:B------:R-:W-:Y:S01]  /*04a0*/  LEA.HI.X R11, R10, UR7, R11, 0x2, P1 ;  /* 0x000000070a0b7c11 */ /* 0x000fe200088f140b */
[----:B-1----:R-:W1:Y:S01]  /*04b0*/  LDC.64 R18, c[0x0][0x238] ;  /* 0x00008e00ff127b82 */ /* 0x002e620000000a00 */
[----:B------:R-:W-:-:S02]  /*04c0*/  LEA.HI.X R9, R8, UR7, R9, 0x2, P0 ;  /* 0x0000000708097c11 */ /* 0x000fc400080f1409 */
[----:B------:R-:W5:Y:S01]  /*04d0*/  LDG.E.EL R7, desc[UR4][R24.64] ;  /* 0x0000000418077981 */ /* 0x000f62000c2e1900 */
[----:B------:R-:W-:Y:S02]  /*04e0*/  IADD3 R10, P4, R26, R27, RZ ;  /* 0x0000001b1a0a7210 */ /* 0x000fe40007f9e0ff */
[----:B---3--:R-:W-:Y:S02]  /*04f0*/  IADD3 R20, P5, R13, R12, RZ ;  /* 0x0000000c0d147210 */ /* 0x008fe40007fbe0ff */
[----:B------:R-:W-:Y:S02]  /*0500*/  IADD3 R8, P3, R14, R17, RZ ;  /* 0x000000110e087210 */ /* 0x000fe40007f7e0ff */
[----:B------:R-:W-:Y:S01]  /*0510*/  IADD3 R14, P2, R10, R16, RZ ;  /* 0x000000100a0e7210 */ /* 0x000fe20007f5e0ff */
[----:B------:R-:W-:Y:S01]  /*0520*/  IMAD.X R21, R22, 0x1, R15, P5 ;  /* 0x0000000116157824 */ /* 0x000fe200028e060f */
[----:B------:R-:W-:Y:S02]  /*0530*/  IADD3 R12, P1, R13, R10, RZ ;  /* 0x0000000a0d0c7210 */ /* 0x000fe40007f3e0ff */
[----:B------:R-:W-:-:S02]  /*0540*/  IADD3 R10, P0, R8, R16, RZ ;  /* 0x00000010080a7210 */ /* 0x000fc40007f1e0ff */
[----:B------:R-:W-:Y:S01]  /*0550*/  IADD3 R8, P5, R13, R8, RZ ;  /* 0x000000080d087210 */ /* 0x000fe20007fbe0ff */
[----:B------:R-:W3:Y:S01]  /*0560*/  LDC.64 R16, c[0x0][0x248] ;  /* 0x00009200ff107b82 */ /* 0x000ee20000000a00 */
[----:B------:R-:W-:Y:S01]  /*0570*/  IMAD.X R13, RZ, RZ, R9, P4 ;  /* 0x000000ffff0d7224 */ /* 0x000fe200020e0609 */
[----:B------:R-:W-:-:S03]  /*0580*/  IADD3.X R9, RZ, R11, RZ, P3, !PT ;  /* 0x0000000bff097210 */ /* 0x000fc60001ffe4ff */
[--C-:B------:R-:W-:Y:S02]  /*0590*/  IMAD.X R15, R13, 0x1, R0.reuse, P2 ;  /* 0x000000010d0f7824 */ /* 0x100fe400010e0600 */
[C---:B------:R-:W-:Y:S02]  /*05a0*/  IMAD.X R13, R22.reuse, 0x1, R13, P1 ;  /* 0x00000001160d7824 */ /* 0x040fe400008e060d */
[----:B------:R-:W-:Y:S02]  /*05b0*/  IMAD.X R11, R9, 0x1, R0, P0 ;  /* 0x00000001090b7824 */ /* 0x000fe400000e0600 */
[----:B------:R-:W-:Y:S02]  /*05c0*/  IMAD.X R9, R22, 0x1, R9, P5 ;  /* 0x0000000116097824 */ /* 0x000fe400028e0609 */
[----:B------:R-:W-:-:S04]  /*05d0*/  IMAD.WIDE R12, R23, 0x4, R12 ;  /* 0x00000004170c7825 */ /* 0x000fc800078e020c */
[C---:B------:R-:W-:Y:S02]  /*05e0*/  IMAD.WIDE R20, R23.reuse, 0x4, R20 ;  /* 0x0000000417147825 */ /* 0x040fe400078e0214 */
[----:B------:R-:W2:Y:S02]  /*05f0*/  LDG.E.EL R12, desc[UR4][R12.64] ;  /* 0x000000040c0c7981 */ /* 0x000ea4000c2e1900 */
[C---:B------:R-:W-:Y:S02]  /*0600*/  IMAD.WIDE R14, R23.reuse, 0x4, R14 ;  /* 0x00000004170e7825 */ /* 0x040fe400078e020e */
[----:B------:R-:W4:Y:S02]  /*0610*/  LDG.E.EL R20, desc[UR4][R20.64] ;  /* 0x0000000414147981 */ /* 0x000f24000c2e1900 */
[C---:B------:R-:W-:Y:S02]  /*0620*/  IMAD.WIDE R10, R23.reuse, 0x4, R10 ;  /* 0x00000004170a7825 */ /* 0x040fe400078e020a */
[----:B------:R-:W5:Y:S02]  /*0630*/  LDG.E.EL R14, desc[UR4][R14.64] ;  /* 0x000000040e0e7981 */ /* 0x000f64000c2e1900 */
[----:B------:R-:W-:-:S02]  /*0640*/  IMAD.WIDE R8, R23, 0x4, R8 ;  /* 0x0000000417087825 */ /* 0x000fc400078e0208 */
[----:B------:R-:W4:Y:S02]  /*0650*/  LDG.E.EL R11, desc[UR4][R10.64] ;  /* 0x000000040a0b7981 */ /* 0x000f24000c2e1900 */
[----:B-1----:R-:W-:Y:S02]  /*0660*/  IMAD.WIDE R18, R6, 0x4, R18 ;  /* 0x0000000406127825 */ /* 0x002fe400078e0212 */
[----:B------:R-:W4:Y:S04]  /*0670*/  LDG.E.EL R9, desc[UR4][R8.64] ;  /* 0x0000000408097981 */ /* 0x000f28000c2e1900 */
[----:B------:R-:W4:Y:S01]  /*0680*/  LDG.E.EL.64 R18, desc[UR4][R18.64] ;  /* 0x0000000412127981 */ /* 0x000f22000c2e1b00 */
[----:B---3--:R-:W-:Y:S02]  /*0690*/  IMAD.WIDE R22, R5, 0x4, R16 ;  /* 0x0000000405167825 */ /* 0x008fe400078e0210 */
[----:B------:R-:W1:Y:S04]  /*06a0*/  LDC.64 R16, c[0x0][0x210] ;  /* 0x00008400ff107b82 */ /* 0x000e680000000a00 */
[----:B------:R-:W3:Y:S01]  /*06b0*/  LDG.E.EL R22, desc[UR4][R22.64] ;  /* 0x0000000416167981 */ /* 0x000ee2000c2e1900 */
[----:B-1----:R-:W-:-:S04]  /*06c0*/  IMAD.WIDE R16, R4, 0x4, R16 ;  /* 0x0000000404107825 */ /* 0x002fc800078e0210 */
[----:B--2---:R-:W-:Y:S01]  /*06d0*/  FADD R0, -R3, R12 ;  /* 0x0000000c03007221 */ /* 0x004fe20000000100 */
[----:B-----5:R-:W-:Y:S01]  /*06e0*/  FADD R5, -R7, R14 ;  /* 0x0000000e07057221 */ /* 0x020fe20000000100 */
[----:B----4-:R-:W-:Y:S01]  /*06f0*/  FADD R6, -R2, R11 ;  /* 0x0000000b02067221 */ /* 0x010fe20000000100 */
[----:B------:R-:W-:Y:S01]  /*0700*/  FADD R15, -R20, R9 ;  /* 0x00000009140f7221 */ /* 0x000fe20000000100 */
[C---:B------:R-:W-:Y:S01]  /*0710*/  FFMA R0, R18.reuse, R0, R3 ;  /* 0x0000000012007223 */ /* 0x040fe20000000003 */
[----:B------:R-:W-:Y:S01]  /*0720*/  FFMA R5, R18, R5, R7 ;  /* 0x0000000512057223 */ /* 0x000fe20000000007 */
[C---:B------:R-:W-:Y:S01]  /*0730*/  FFMA R3, R19.reuse, R6, R2 ;  /* 0x0000000613037223 */ /* 0x040fe20000000002 */
[----:B------:R-:W-:Y:S02]  /*0740*/  FFMA R20, R19, R15, R20 ;  /* 0x0000000f13147223 */ /* 0x000fe40000000014 */
[----:B------:R-:W-:Y:S02]  /*0750*/  FADD R0, -R5, R0 ;  /* 0x0000000005007221 */ /* 0x000fe40000000100 */
[----:B------:R-:W-:-:S02]  /*0760*/  FADD R20, -R3, R20 ;  /* 0x0000001403147221 */ /* 0x000fc40000000100 */
[C---:B---3--:R-:W-:Y:S02]  /*0770*/  FFMA R2, R22.reuse, R0, R5 ;  /* 0x0000000016027223 */ /* 0x048fe40000000005 */
[----:B------:R-:W-:-:S05]  /*0780*/  FFMA R3, R22, R20, R3 ;  /* 0x0000001416037223 */ /* 0x000fca0000000003 */
[----:B------:R-:W-:Y:S01]  /*0790*/  STG.E.64 desc[UR4][R16.64], R2 ;  /* 0x0000000210007986 */ /* 0x000fe2000c101b04 */
[----:B------:R-:W-:Y:S05]  /*07a0*/  EXIT ;  /* 0x000000000000794d */ /* 0x000fea0003800000 */
.L_x_0:
[----:B------:R-:W-:-:S00]  /*07b0*/  BRA `(.L_x_0) ;  /* 0xfffffffc00fc7947 */ /* 0x000fc0000383ffff */
[----:B------:R-:W-:-:S00]  /*07c0*/  NOP ;  /* 0x0000000000007918 */ /* 0x000fc00000000000 */
        /* <DEDUP_REMOVED lines=11> */
.L_x_1:


//--------------------- .nv.constant0.triton_poi_fused__unsafe_index_add_mul_sub_4 --------------------------
	.section	.nv.constant0.triton_poi_fused__unsafe_index_add_mul_sub_4,"a",@progbits
	.sectionflags	@""
	.align	4
.nv.constant0.triton_poi_fused__unsafe_index_add_mul_sub_4:
	.zero		596
